//
// Generated by NVIDIA NVVM Compiler
//
// Compiler Build ID: CL-36424714
// Cuda compilation tools, release 13.0, V13.0.88
// Based on NVVM 20.0.0
//

.version 9.0
.target sm_100
.address_size 64

	// .globl	default_function_kernel

.visible .entry default_function_kernel(
	.param .u64 .ptr .align 1 default_function_kernel_param_0,
	.param .u64 .ptr .align 1 default_function_kernel_param_1,
	.param .u64 .ptr .align 1 default_function_kernel_param_2,
	.param .u64 .ptr .align 1 default_function_kernel_param_3
)
.maxntid 40
{
	.reg .b16 	%rs<4>;
	.reg .b32 	%r<11>;
	.reg .b32 	%f<5>;
	.reg .b64 	%rd<15>;

	ld.param.u64 	%rd1, [default_function_kernel_param_0];
	ld.param.u64 	%rd2, [default_function_kernel_param_1];
	ld.param.u64 	%rd3, [default_function_kernel_param_2];
	ld.param.u64 	%rd4, [default_function_kernel_param_3];
	cvta.to.global.u64 	%rd5, %rd2;
	cvta.to.global.u64 	%rd6, %rd3;
	cvta.to.global.u64 	%rd7, %rd1;
	cvta.to.global.u64 	%rd8, %rd4;
	mov.u32 	%r1, %ctaid.x;
	mov.u32 	%r2, %tid.x;
	mad.lo.s32 	%r3, %r1, 40, %r2;
	mul.wide.u32 	%rd9, %r3, 4;
	add.s64 	%rd10, %rd8, %rd9;
	ld.global.nc.f32 	%f1, [%rd10];
	mul.hi.u32 	%r4, %r1, 1272582903;
	shr.u32 	%r5, %r4, 3;
	mul.lo.s32 	%r6, %r5, 27;
	sub.s32 	%r7, %r1, %r6;
	shr.u32 	%r8, %r2, 3;
	mad.lo.s32 	%r9, %r7, 5, %r8;
	cvt.u16.u32 	%rs1, %r9;
	mul.lo.s16 	%rs2, %rs1, 57;
	shr.u16 	%rs3, %rs2, 9;
	cvt.u32.u16 	%r10, %rs3;
	mul.wide.u32 	%rd11, %r10, 4;
	add.s64 	%rd12, %rd7, %rd11;
	ld.global.nc.f32 	%f2, [%rd12];
	add.s64 	%rd13, %rd6, %rd11;
	ld.global.nc.f32 	%f3, [%rd13];
	fma.rn.f32 	%f4, %f1, %f2, %f3;
	add.s64 	%rd14, %rd5, %rd9;
	st.global.f32 	[%rd14], %f4;
	ret;

}


// ===== COMPILED SASS (sm_100) =====

	.target	sm_100

	.elftype	@"ET_EXEC"


//--------------------- .note.nv.tkinfo           --------------------------
	.section	.note.nv.tkinfo,"",@"SHT_NOTE"
	.sectionflags	@"SHF_NOTE_NV_TKINFO"
	.tkinfo
        /*0018*/ 	.word	0x00000002
        /*0030*/ 	.string	""
        /*0030*/ 	.string	"ptxas"
        /*0030*/ 	.string	"Cuda compilation tools, release 13.0, V13.0.88"
        /*0030*/ 	.string	"Build cuda_13.0.r13.0/compiler.36424714_0"
        /*0030*/ 	.string	"-arch sm_100 -m 64 "



//--------------------- .note.nv.cuinfo           --------------------------
	.section	.note.nv.cuinfo,"",@"SHT_NOTE"
	.sectionflags	@"SHF_NOTE_NV_CUINFO"
        /*0018*/ 	.short	0x0002
        /*001a*/ 	.short	0x0064
        /*001c*/ 	.short	0x0082
	.zero		2


//--------------------- .nv.info                  --------------------------
	.section	.nv.info,"",@"SHT_CUDA_INFO"
	.align	4


	//----- nvinfo : EIATTR_REGCOUNT
	.align		4
        /*0000*/ 	.byte	0x04, 0x2f
        /*0002*/ 	.short	(.L_1 - .L_0)
	.align		4
.L_0:
        /*0004*/ 	.word	index@(default_function_kernel)
        /*0008*/ 	.word	0x0000000e


	//----- nvinfo : EIATTR_FRAME_SIZE
	.align		4
.L_1:
        /*000c*/ 	.byte	0x04, 0x11
        /*000e*/ 	.short	(.L_3 - .L_2)
	.align		4
.L_2:
        /*0010*/ 	.word	index@(default_function_kernel)
        /*0014*/ 	.word	0x00000000


	//----- nvinfo : EIATTR_MIN_STACK_SIZE
	.align		4
.L_3:
        /*0018*/ 	.byte	0x04, 0x12
        /*001a*/ 	.short	(.L_5 - .L_4)
	.align		4
.L_4:
        /*001c*/ 	.word	index@(default_function_kernel)
        /*0020*/ 	.word	0x00000000
.L_5:


//--------------------- .nv.compat                --------------------------
	.section	.nv.compat,"",@"SHT_CUDA_COMPAT_INFO"
	.align	4
        /*0000*/ 	.byte	0x02, 0x09, 0x00, 0x00, 0x02, 0x02, 0x01, 0x00, 0x02, 0x05, 0x05, 0x00, 0x03, 0x07, 0x01, 0x01
        /*0010*/ 	.byte	0x02, 0x03, 0x00, 0x00, 0x02, 0x06, 0x01, 0x00, 0x04, 0x0b, 0x08, 0x00, 0x09, 0x00, 0x00, 0x00
        /*0020*/ 	.byte	0x00, 0x00, 0x00, 0x00


//--------------------- .nv.info.default_function_kernel --------------------------
	.section	.nv.info.default_function_kernel,"",@"SHT_CUDA_INFO"
	.sectionflags	@""
	.align	4


	//----- nvinfo : EIATTR_CUDA_API_VERSION
	.align		4
        /*0000*/ 	.byte	0x04, 0x37
        /*0002*/ 	.short	(.L_7 - .L_6)
.L_6:
        /*0004*/ 	.word	0x00000082


	//----- nvinfo : EIATTR_KPARAM_INFO
	.align		4
.L_7:
        /*0008*/ 	.byte	0x04, 0x17
        /*000a*/ 	.short	(.L_9 - .L_8)
.L_8:
        /*000c*/ 	.word	0x00000000
        /*0010*/ 	.short	0x0003
        /*0012*/ 	.short	0x0018
        /*0014*/ 	.byte	0x00, 0xf5, 0x21, 0x00


	//----- nvinfo : EIATTR_KPARAM_INFO
	.align		4
.L_9:
        /*0018*/ 	.byte	0x04, 0x17
        /*001a*/ 	.short	(.L_11 - .L_10)
.L_10:
        /*001c*/ 	.word	0x00000000
        /*0020*/ 	.short	0x0002
        /*0022*/ 	.short	0x0010
        /*0024*/ 	.byte	0x00, 0xf5, 0x21, 0x00


	//----- nvinfo : EIATTR_KPARAM_INFO
	.align		4
.L_11:
        /*0028*/ 	.byte	0x04, 0x17
        /*002a*/ 	.short	(.L_13 - .L_12)
.L_12:
        /*002c*/ 	.word	0x00000000
        /*0030*/ 	.short	0x0001
        /*0032*/ 	.short	0x0008
        /*0034*/ 	.byte	0x00, 0xf5, 0x21, 0x00


	//----- nvinfo : EIATTR_KPARAM_INFO
	.align		4
.L_13:
        /*0038*/ 	.byte	0x04, 0x17
        /*003a*/ 	.short	(.L_15 - .L_14)
.L_14:
        /*003c*/ 	.word	0x00000000
        /*0040*/ 	.short	0x0000
        /*0042*/ 	.short	0x0000
        /*0044*/ 	.byte	0x00, 0xf5, 0x21, 0x00


	//----- nvinfo : EIATTR_SPARSE_MMA_MASK
	.align		4
.L_15:
        /*0048*/ 	.byte	0x03, 0x50
        /*004a*/ 	.short	0x0000


	//----- nvinfo : EIATTR_MAXREG_COUNT
	.align		4
        /*004c*/ 	.byte	0x03, 0x1b
        /*004e*/ 	.short	0x00ff


	//----- nvinfo : EIATTR_MERCURY_ISA_VERSION
	.align		4
        /*0050*/ 	.byte	0x03, 0x5f
        /*0052*/ 	.short	0x0101


	//----- nvinfo : EIATTR_VRC_CTA_INIT_COUNT
	.align		4
        /*0054*/ 	.byte	0x02, 0x4a
	.zero		1
	.zero		1


	//----- nvinfo : EIATTR_EXIT_INSTR_OFFSETS
	.align		4
        /*0058*/ 	.byte	0x04, 0x1c
        /*005a*/ 	.short	(.L_17 - .L_16)


	//   ....[0]....
.L_16:
        /*005c*/ 	.word	0x000001c0


	//----- nvinfo : EIATTR_MAX_THREADS
	.align		4
.L_17:
        /*0060*/ 	.byte	0x04, 0x05
        /*0062*/ 	.short	(.L_19 - .L_18)
.L_18:
        /*0064*/ 	.word	0x00000028
        /*0068*/ 	.word	0x00000001
        /*006c*/ 	.word	0x00000001


	//----- nvinfo : EIATTR_CBANK_PARAM_SIZE
	.align		4
.L_19:
        /*0070*/ 	.byte	0x03, 0x19
        /*0072*/ 	.short	0x0020


	//----- nvinfo : EIATTR_PARAM_CBANK
	.align		4
        /*0074*/ 	.byte	0x04, 0x0a
        /*0076*/ 	.short	(.L_21 - .L_20)
	.align		4
.L_20:
        /*0078*/ 	.word	index@(.nv.constant0.default_function_kernel)
        /*007c*/ 	.short	0x0380
        /*007e*/ 	.short	0x0020


	//----- nvinfo : EIATTR_SW_WAR
	.align		4
.L_21:
        /*0080*/ 	.byte	0x04, 0x36
        /*0082*/ 	.short	(.L_23 - .L_22)
.L_22:
        /*0084*/ 	.word	0x00000008
.L_23:


//--------------------- .nv.callgraph             --------------------------
	.section	.nv.callgraph,"",@"SHT_CUDA_CALLGRAPH"
	.align	4
	.sectionentsize	8
	.align		4
        /*0000*/ 	.word	0x00000000
	.align		4
        /*0004*/ 	.word	0xffffffff
	.align		4
        /*0008*/ 	.word	0x00000000
	.align		4
        /*000c*/ 	.word	0xfffffffe
	.align		4
        /*0010*/ 	.word	0x00000000
	.align		4
        /*0014*/ 	.word	0xfffffffd
	.align		4
        /*0018*/ 	.word	0x00000000
	.align		4
        /*001c*/ 	.word	0xfffffffc


//--------------------- .text.default_function_kernel --------------------------
	.section	.text.default_function_kernel,"ax",@progbits
	.align	128
        .global         default_function_kernel
        .type           default_function_kernel,@function
        .size           default_function_kernel,(.L_x_1 - default_function_kernel)
        .other          default_function_kernel,@"STO_CUDA_ENTRY STV_DEFAULT"
default_function_kernel:
.text.default_function_kernel:
[----:B------:R-:W-:Y:S01]  /*0000*/  LDC R1, c[0x0][0x37c] ;  /* 0x0000df00ff017b82 */ /* 0x000fe20000000800 */
[----:B------:R-:W0:Y:S07]  /*0010*/  S2R R11, SR_CTAID.X ;  /* 0x00000000000b7919 */ /* 0x000e2e0000002500 */
[----:B------:R-:W1:Y:S01]  /*0020*/  LDC.64 R4, c[0x0][0x380] ;  /* 0x0000e000ff047b82 */ /* 0x000e620000000a00 */
[----:B------:R-:W2:Y:S01]  /*0030*/  LDCU.64 UR4, c[0x0][0x358] ;  /* 0x00006b00ff0477ac */ /* 0x000ea20008000a00 */
[----:B------:R-:W3:Y:S06]  /*0040*/  S2R R8, SR_TID.X ;  /* 0x0000000000087919 */ /* 0x000eec0000002100 */
[----:B------:R-:W4:Y:S01]  /*0050*/  LDC.64 R6, c[0x0][0x390] ;  /* 0x0000e400ff067b82 */ /* 0x000f220000000a00 */
[----:B0-----:R-:W-:Y:S01]  /*0060*/  IMAD.HI.U32 R0, R11, 0x4bda12f7, RZ ;  /* 0x4bda12f70b007827 */ /* 0x001fe200078e00ff */
[----:B---3--:R-:W-:-:S04]  /*0070*/  SHF.R.U32.HI R3, RZ, 0x3, R8 ;  /* 0x00000003ff037819 */ /* 0x008fc80000011608 */
[----:B------:R-:W-:-:S05]  /*0080*/  SHF.R.U32.HI R0, RZ, 0x3, R0 ;  /* 0x00000003ff007819 */ /* 0x000fca0000011600 */
[----:B------:R-:W-:Y:S02]  /*0090*/  IMAD R0, R0, -0x1b, R11 ;  /* 0xffffffe500007824 */ /* 0x000fe400078e020b */
[----:B------:R-:W-:Y:S02]  /*00a0*/  IMAD R11, R11, 0x28, R8 ;  /* 0x000000280b0b7824 */ /* 0x000fe400078e0208 */
[----:B------:R-:W-:Y:S02]  /*00b0*/  IMAD R0, R0, 0x5, R3 ;  /* 0x0000000500007824 */ /* 0x000fe400078e0203 */
[----:B------:R-:W0:Y:S03]  /*00c0*/  LDC.64 R2, c[0x0][0x398] ;  /* 0x0000e600ff027b82 */ /* 0x000e260000000a00 */
[----:B------:R-:W-:-:S05]  /*00d0*/  PRMT R0, R0, 0x9910, RZ ;  /* 0x0000991000007816 */ /* 0x000fca00000000ff */
[----:B------:R-:W-:-:S05]  /*00e0*/  IMAD R0, R0, 0x39, RZ ;  /* 0x0000003900007824 */ /* 0x000fca00078e02ff */
[----:B------:R-:W-:-:S04]  /*00f0*/  LOP3.LUT R0, R0, 0xffff, RZ, 0xc0, !PT ;  /* 0x0000ffff00007812 */ /* 0x000fc800078ec0ff */
[----:B------:R-:W-:-:S04]  /*0100*/  SHF.R.U32.HI R0, RZ, 0x9, R0 ;  /* 0x00000009ff007819 */ /* 0x000fc80000011600 */
[----:B------:R-:W-:Y:S01]  /*0110*/  LOP3.LUT R9, R0, 0xffff, RZ, 0xc0, !PT ;  /* 0x0000ffff00097812 */ /* 0x000fe200078ec0ff */
[----:B0-----:R-:W-:-:S04]  /*0120*/  IMAD.WIDE.U32 R2, R11, 0x4, R2 ;  /* 0x000000040b027825 */ /* 0x001fc800078e0002 */
[C---:B-1----:R-:W-:Y:S02]  /*0130*/  IMAD.WIDE.U32 R4, R9.reuse, 0x4, R4 ;  /* 0x0000000409047825 */ /* 0x042fe400078e0004 */
[----:B--2---:R-:W2:Y:S02]  /*0140*/  LDG.E.CONSTANT R2, desc[UR4][R2.64] ;  /* 0x0000000402027981 */ /* 0x004ea4000c1e9900 */
[----:B----4-:R-:W-:Y:S02]  /*0150*/  IMAD.WIDE.U32 R6, R9, 0x4, R6 ;  /* 0x0000000409067825 */ /* 0x010fe400078e0006 */
[----:B------:R-:W2:Y:S01]  /*0160*/  LDG.E.CONSTANT R5, desc[UR4][R4.64] ;  /* 0x0000000404057981 */ /* 0x000ea2000c1e9900 */
[----:B------:R-:W0:Y:S03]  /*0170*/  LDC.64 R8, c[0x0][0x388] ;  /* 0x0000e200ff087b82 */ /* 0x000e260000000a00 */
[----:B------:R-:W2:Y:S01]  /*0180*/  LDG.E.CONSTANT R7, desc[UR4][R6.64] ;  /* 0x0000000406077981 */ /* 0x000ea2000c1e9900 */
[----:B0-----:R-:W-:-:S04]  /*0190*/  IMAD.WIDE.U32 R8, R11, 0x4, R8 ;  /* 0x000000040b087825 */ /* 0x001fc800078e0008 */
[----:B--2---:R-:W-:-:S05]  /*01a0*/  FFMA R11, R2, R5, R7 ;  /* 0x00000005020b7223 */ /* 0x004fca0000000007 */
[----:B------:R-:W-:Y:S01]  /*01b0*/  STG.E desc[UR4][R8.64], R11 ;  /* 0x0000000b08007986 */ /* 0x000fe2000c101904 */
[----:B------:R-:W-:Y:S05]  /*01c0*/  EXIT ;  /* 0x000000000000794d */ /* 0x000fea0003800000 */
.L_x_0:
[----:B------:R-:W-:-:S00]  /*01d0*/  BRA `(.L_x_0) ;  /* 0xfffffffc00fc7947 */ /* 0x000fc0000383ffff */
[----:B------:R-:W-:-:S00]  /*01e0*/  NOP ;  /* 0x0000000000007918 */ /* 0x000fc00000000000 */
        /* <DEDUP_REMOVED lines=9> */
.L_x_1:


//--------------------- .nv.shared.reserved.0     --------------------------
	.section	.nv.shared.reserved.0,"aw",@nobits
	.weak		__nv_reservedSMEM_offset_0_alias
	.size		__nv_reservedSMEM_offset_0_alias, 0, 64
	.other		__nv_reservedSMEM_offset_0_alias,@"STO_CUDA_RESERVED_SHARED STV_DEFAULT"
__nv_reservedSMEM_offset_0_alias:
	.zero		0
	.zero		64


//--------------------- .nv.constant0.default_function_kernel --------------------------
	.section	.nv.constant0.default_function_kernel,"a",@progbits
	.sectionflags	@""
	.align	4
.nv.constant0.default_function_kernel:
	.zero		928


//--------------------- SYMBOLS --------------------------

	.type		.nv.reservedSmem.offset0,@object
	.size		.nv.reservedSmem.offset0,0x4
